//
// Generated by NVIDIA NVVM Compiler
//
// Compiler Build ID: CL-36424714
// Cuda compilation tools, release 13.0, V13.0.88
// Based on NVVM 20.0.0
//

.version 9.0
.target sm_100
.address_size 64

	// .globl	_Z19caseSensitiveKernelPiPcii

.visible .entry _Z19caseSensitiveKernelPiPcii(
	.param .u64 .ptr .align 1 _Z19caseSensitiveKernelPiPcii_param_0,
	.param .u64 .ptr .align 1 _Z19caseSensitiveKernelPiPcii_param_1,
	.param .u32 _Z19caseSensitiveKernelPiPcii_param_2,
	.param .u32 _Z19caseSensitiveKernelPiPcii_param_3
)
{
	.reg .pred 	%p<7>;
	.reg .b16 	%rs<13>;
	.reg .b32 	%r<19>;
	.reg .b64 	%rd<15>;

	ld.param.u64 	%rd2, [_Z19caseSensitiveKernelPiPcii_param_0];
	ld.param.u64 	%rd3, [_Z19caseSensitiveKernelPiPcii_param_1];
	ld.param.u32 	%r9, [_Z19caseSensitiveKernelPiPcii_param_2];
	ld.param.u32 	%r10, [_Z19caseSensitiveKernelPiPcii_param_3];
	cvta.to.global.u64 	%rd1, %rd3;
	mov.u32 	%r11, %ctaid.x;
	mov.u32 	%r12, %ntid.x;
	mov.u32 	%r13, %tid.x;
	mad.lo.s32 	%r1, %r11, %r12, %r13;
	add.s32 	%r14, %r10, -1;
	setp.ge.u32 	%p1, %r1, %r14;
	@%p1 bra 	$L__BB0_7;
	mul.lo.s32 	%r17, %r9, %r1;
	add.s32 	%r18, %r17, %r9;
	cvt.s64.s32 	%rd4, %r17;
	add.s64 	%rd5, %rd1, %rd4;
	ld.global.u8 	%rs11, [%rd5];
	setp.eq.s16 	%p2, %rs11, 10;
	mov.b16 	%rs6, 10;
	mov.u16 	%rs12, %rs6;
	@%p2 bra 	$L__BB0_5;
$L__BB0_2:
	cvt.s64.s32 	%rd6, %r18;
	add.s64 	%rd7, %rd1, %rd6;
	ld.global.u8 	%rs3, [%rd7];
	setp.eq.s16 	%p3, %rs3, 10;
	mov.u16 	%rs12, %rs11;
	@%p3 bra 	$L__BB0_5;
	setp.ne.s16 	%p4, %rs11, %rs3;
	@%p4 bra 	$L__BB0_7;
	add.s32 	%r6, %r17, 1;
	add.s32 	%r18, %r6, %r9;
	cvt.s64.s32 	%rd8, %r17;
	add.s64 	%rd9, %rd1, %rd8;
	ld.global.u8 	%rs11, [%rd9+1];
	setp.ne.s16 	%p5, %rs11, 10;
	mov.u32 	%r17, %r6;
	mov.u16 	%rs12, %rs6;
	@%p5 bra 	$L__BB0_2;
$L__BB0_5:
	cvt.s64.s32 	%rd10, %r18;
	add.s64 	%rd11, %rd1, %rd10;
	ld.global.u8 	%rs9, [%rd11];
	and.b16  	%rs10, %rs12, 255;
	setp.ne.s16 	%p6, %rs10, %rs9;
	@%p6 bra 	$L__BB0_7;
	cvta.to.global.u64 	%rd12, %rd2;
	mul.wide.u32 	%rd13, %r1, 4;
	add.s64 	%rd14, %rd12, %rd13;
	mov.b32 	%r15, 1;
	st.global.u32 	[%rd14+4], %r15;
$L__BB0_7:
	ret;

}
	// .globl	_Z21caseInsensitiveKernelPiPcii
.visible .entry _Z21caseInsensitiveKernelPiPcii(
	.param .u64 .ptr .align 1 _Z21caseInsensitiveKernelPiPcii_param_0,
	.param .u64 .ptr .align 1 _Z21caseInsensitiveKernelPiPcii_param_1,
	.param .u32 _Z21caseInsensitiveKernelPiPcii_param_2,
	.param .u32 _Z21caseInsensitiveKernelPiPcii_param_3
)
{
	.reg .pred 	%p<14>;
	.reg .b16 	%rs<23>;
	.reg .b32 	%r<24>;
	.reg .b64 	%rd<15>;

	ld.param.u64 	%rd2, [_Z21caseInsensitiveKernelPiPcii_param_0];
	ld.param.u64 	%rd3, [_Z21caseInsensitiveKernelPiPcii_param_1];
	ld.param.u32 	%r9, [_Z21caseInsensitiveKernelPiPcii_param_2];
	ld.param.u32 	%r10, [_Z21caseInsensitiveKernelPiPcii_param_3];
	cvta.to.global.u64 	%rd1, %rd3;
	mov.u32 	%r11, %ctaid.x;
	mov.u32 	%r12, %ntid.x;
	mov.u32 	%r13, %tid.x;
	mad.lo.s32 	%r1, %r11, %r12, %r13;
	add.s32 	%r14, %r10, -1;
	setp.ge.u32 	%p1, %r1, %r14;
	@%p1 bra 	$L__BB1_12;
	mul.lo.s32 	%r22, %r9, %r1;
	add.s32 	%r23, %r22, %r9;
	cvt.s64.s32 	%rd4, %r22;
	add.s64 	%rd5, %rd1, %rd4;
	ld.global.u8 	%rs2, [%rd5];
	setp.eq.s16 	%p2, %rs2, 10;
	mov.b16 	%rs6, 10;
	mov.u16 	%rs22, %rs6;
	@%p2 bra 	$L__BB1_10;
$L__BB1_2:
	mov.u32 	%r5, %r22;
	cvt.s64.s32 	%rd6, %r23;
	add.s64 	%rd7, %rd1, %rd6;
	ld.global.u8 	%rs3, [%rd7];
	setp.eq.s16 	%p3, %rs3, 10;
	mov.u16 	%rs22, %rs2;
	@%p3 bra 	$L__BB1_10;
	add.s16 	%rs7, %rs2, -65;
	and.b16  	%rs8, %rs7, 255;
	setp.gt.u16 	%p4, %rs8, 25;
	@%p4 bra 	$L__BB1_5;
	setp.eq.s16 	%p9, %rs2, %rs3;
	add.s16 	%rs16, %rs2, 32;
	and.b16  	%rs17, %rs16, 255;
	setp.eq.s16 	%p10, %rs17, %rs3;
	or.pred  	%p11, %p9, %p10;
	@%p11 bra 	$L__BB1_9;
	bra.uni 	$L__BB1_12;
$L__BB1_5:
	add.s16 	%rs9, %rs2, -97;
	and.b16  	%rs10, %rs9, 255;
	setp.gt.u16 	%p5, %rs10, 25;
	@%p5 bra 	$L__BB1_8;
	setp.eq.s16 	%p7, %rs2, %rs3;
	@%p7 bra 	$L__BB1_9;
	cvt.u32.u16 	%r15, %rs2;
	and.b32  	%r16, %r15, 255;
	add.s32 	%r17, %r16, -32;
	cvt.u32.u16 	%r18, %rs3;
	cvt.s32.s8 	%r19, %r18;
	setp.eq.s32 	%p8, %r17, %r19;
	@%p8 bra 	$L__BB1_9;
	bra.uni 	$L__BB1_12;
$L__BB1_8:
	setp.ne.s16 	%p6, %rs2, %rs3;
	@%p6 bra 	$L__BB1_12;
$L__BB1_9:
	add.s32 	%r23, %r23, 1;
	add.s32 	%r22, %r5, 1;
	cvt.s64.s32 	%rd8, %r5;
	add.s64 	%rd9, %rd1, %rd8;
	ld.global.u8 	%rs2, [%rd9+1];
	setp.ne.s16 	%p12, %rs2, 10;
	mov.u16 	%rs22, %rs6;
	@%p12 bra 	$L__BB1_2;
$L__BB1_10:
	cvt.s64.s32 	%rd10, %r23;
	add.s64 	%rd11, %rd1, %rd10;
	ld.global.u8 	%rs19, [%rd11];
	and.b16  	%rs20, %rs22, 255;
	setp.ne.s16 	%p13, %rs20, %rs19;
	@%p13 bra 	$L__BB1_12;
	cvta.to.global.u64 	%rd12, %rd2;
	mul.wide.u32 	%rd13, %r1, 4;
	add.s64 	%rd14, %rd12, %rd13;
	mov.b32 	%r20, 1;
	st.global.u32 	[%rd14+4], %r20;
$L__BB1_12:
	ret;

}


// ===== COMPILED SASS (sm_100) =====

	.target	sm_100

	.elftype	@"ET_EXEC"


//--------------------- .note.nv.tkinfo           --------------------------
	.section	.note.nv.tkinfo,"",@"SHT_NOTE"
	.sectionflags	@"SHF_NOTE_NV_TKINFO"
	.tkinfo
        /*0018*/ 	.word	0x00000002
        /*0030*/ 	.string	""
        /*0030*/ 	.string	"ptxas"
        /*0030*/ 	.string	"Cuda compilation tools, release 13.0, V13.0.88"
        /*0030*/ 	.string	"Build cuda_13.0.r13.0/compiler.36424714_0"
        /*0030*/ 	.string	"-arch sm_100 -m 64 "



//--------------------- .note.nv.cuinfo           --------------------------
	.section	.note.nv.cuinfo,"",@"SHT_NOTE"
	.sectionflags	@"SHF_NOTE_NV_CUINFO"
        /*0018*/ 	.short	0x0002
        /*001a*/ 	.short	0x0064
        /*001c*/ 	.short	0x0082
	.zero		2


//--------------------- .nv.info                  --------------------------
	.section	.nv.info,"",@"SHT_CUDA_INFO"
	.align	4


	//----- nvinfo : EIATTR_REGCOUNT
	.align		4
        /*0000*/ 	.byte	0x04, 0x2f
        /*0002*/ 	.short	(.L_1 - .L_0)
	.align		4
.L_0:
        /*0004*/ 	.word	index@(_Z19caseSensitiveKernelPiPcii)
        /*0008*/ 	.word	0x0000000e


	//----- nvinfo : EIATTR_FRAME_SIZE
	.align		4
.L_1:
        /*000c*/ 	.byte	0x04, 0x11
        /*000e*/ 	.short	(.L_3 - .L_2)
	.align		4
.L_2:
        /*0010*/ 	.word	index@(_Z19caseSensitiveKernelPiPcii)
        /*0014*/ 	.word	0x00000000


	//----- nvinfo : EIATTR_REGCOUNT
	.align		4
.L_3:
        /*0018*/ 	.byte	0x04, 0x2f
        /*001a*/ 	.short	(.L_5 - .L_4)
	.align		4
.L_4:
        /*001c*/ 	.word	index@(_Z21caseInsensitiveKernelPiPcii)
        /*0020*/ 	.word	0x0000000d


	//----- nvinfo : EIATTR_FRAME_SIZE
	.align		4
.L_5:
        /*0024*/ 	.byte	0x04, 0x11
        /*0026*/ 	.short	(.L_7 - .L_6)
	.align		4
.L_6:
        /*0028*/ 	.word	index@(_Z21caseInsensitiveKernelPiPcii)
        /*002c*/ 	.word	0x00000000


	//----- nvinfo : EIATTR_MIN_STACK_SIZE
	.align		4
.L_7:
        /*0030*/ 	.byte	0x04, 0x12
        /*0032*/ 	.short	(.L_9 - .L_8)
	.align		4
.L_8:
        /*0034*/ 	.word	index@(_Z21caseInsensitiveKernelPiPcii)
        /*0038*/ 	.word	0x00000000


	//----- nvinfo : EIATTR_MIN_STACK_SIZE
	.align		4
.L_9:
        /*003c*/ 	.byte	0x04, 0x12
        /*003e*/ 	.short	(.L_11 - .L_10)
	.align		4
.L_10:
        /*0040*/ 	.word	index@(_Z19caseSensitiveKernelPiPcii)
        /*0044*/ 	.word	0x00000000
.L_11:


//--------------------- .nv.compat                --------------------------
	.section	.nv.compat,"",@"SHT_CUDA_COMPAT_INFO"
	.align	4
        /*0000*/ 	.byte	0x02, 0x09, 0x00, 0x00, 0x02, 0x02, 0x01, 0x00, 0x02, 0x05, 0x05, 0x00, 0x03, 0x07, 0x01, 0x01
        /*0010*/ 	.byte	0x02, 0x03, 0x00, 0x00, 0x02, 0x06, 0x01, 0x00, 0x04, 0x0b, 0x08, 0x00, 0x09, 0x00, 0x00, 0x00
        /*0020*/ 	.byte	0x00, 0x00, 0x00, 0x00


//--------------------- .nv.info._Z21caseInsensitiveKernelPiPcii --------------------------
	.section	.nv.info._Z21caseInsensitiveKernelPiPcii,"",@"SHT_CUDA_INFO"
	.sectionflags	@""
	.align	4


	//----- nvinfo : EIATTR_CUDA_API_VERSION
	.align		4
        /*0000*/ 	.byte	0x04, 0x37
        /*0002*/ 	.short	(.L_13 - .L_12)
.L_12:
        /*0004*/ 	.word	0x00000082


	//----- nvinfo : EIATTR_KPARAM_INFO
	.align		4
.L_13:
        /*0008*/ 	.byte	0x04, 0x17
        /*000a*/ 	.short	(.L_15 - .L_14)
.L_14:
        /*000c*/ 	.word	0x00000000
        /*0010*/ 	.short	0x0003
        /*0012*/ 	.short	0x0014
        /*0014*/ 	.byte	0x00, 0xf0, 0x11, 0x00


	//----- nvinfo : EIATTR_KPARAM_INFO
	.align		4
.L_15:
        /*0018*/ 	.byte	0x04, 0x17
        /*001a*/ 	.short	(.L_17 - .L_16)
.L_16:
        /*001c*/ 	.word	0x00000000
        /*0020*/ 	.short	0x0002
        /*0022*/ 	.short	0x0010
        /*0024*/ 	.byte	0x00, 0xf0, 0x11, 0x00


	//----- nvinfo : EIATTR_KPARAM_INFO
	.align		4
.L_17:
        /*0028*/ 	.byte	0x04, 0x17
        /*002a*/ 	.short	(.L_19 - .L_18)
.L_18:
        /*002c*/ 	.word	0x00000000
        /*0030*/ 	.short	0x0001
        /*0032*/ 	.short	0x0008
        /*0034*/ 	.byte	0x00, 0xf5, 0x21, 0x00


	//----- nvinfo : EIATTR_KPARAM_INFO
	.align		4
.L_19:
        /*0038*/ 	.byte	0x04, 0x17
        /*003a*/ 	.short	(.L_21 - .L_20)
.L_20:
        /*003c*/ 	.word	0x00000000
        /*0040*/ 	.short	0x0000
        /*0042*/ 	.short	0x0000
        /*0044*/ 	.byte	0x00, 0xf5, 0x21, 0x00


	//----- nvinfo : EIATTR_SPARSE_MMA_MASK
	.align		4
.L_21:
        /*0048*/ 	.byte	0x03, 0x50
        /*004a*/ 	.short	0x0000


	//----- nvinfo : EIATTR_MAXREG_COUNT
	.align		4
        /*004c*/ 	.byte	0x03, 0x1b
        /*004e*/ 	.short	0x00ff


	//----- nvinfo : EIATTR_MERCURY_ISA_VERSION
	.align		4
        /*0050*/ 	.byte	0x03, 0x5f
        /*0052*/ 	.short	0x0101


	//----- nvinfo : EIATTR_VRC_CTA_INIT_COUNT
	.align		4
        /*0054*/ 	.byte	0x02, 0x4a
	.zero		1
	.zero		1


	//----- nvinfo : EIATTR_EXIT_INSTR_OFFSETS
	.align		4
        /*0058*/ 	.byte	0x04, 0x1c
        /*005a*/ 	.short	(.L_23 - .L_22)


	//   ....[0]....
.L_22:
        /*005c*/ 	.word	0x00000080


	//   ....[1]....
        /*0060*/ 	.word	0x000002c0


	//   ....[2]....
        /*0064*/ 	.word	0x00000380


	//   ....[3]....
        /*0068*/ 	.word	0x000003b0


	//   ....[4]....
        /*006c*/ 	.word	0x000004b0


	//   ....[5]....
        /*0070*/ 	.word	0x00000500


	//----- nvinfo : EIATTR_CRS_STACK_SIZE
	.align		4
.L_23:
        /*0074*/ 	.byte	0x04, 0x1e
        /*0076*/ 	.short	(.L_25 - .L_24)
.L_24:
        /*0078*/ 	.word	0x00000000


	//----- nvinfo : EIATTR_CBANK_PARAM_SIZE
	.align		4
.L_25:
        /*007c*/ 	.byte	0x03, 0x19
        /*007e*/ 	.short	0x0018


	//----- nvinfo : EIATTR_PARAM_CBANK
	.align		4
        /*0080*/ 	.byte	0x04, 0x0a
        /*0082*/ 	.short	(.L_27 - .L_26)
	.align		4
.L_26:
        /*0084*/ 	.word	index@(.nv.constant0._Z21caseInsensitiveKernelPiPcii)
        /*0088*/ 	.short	0x0380
        /*008a*/ 	.short	0x0018


	//----- nvinfo : EIATTR_SW_WAR
	.align		4
.L_27:
        /*008c*/ 	.byte	0x04, 0x36
        /*008e*/ 	.short	(.L_29 - .L_28)
.L_28:
        /*0090*/ 	.word	0x00000008
.L_29:


//--------------------- .nv.info._Z19caseSensitiveKernelPiPcii --------------------------
	.section	.nv.info._Z19caseSensitiveKernelPiPcii,"",@"SHT_CUDA_INFO"
	.sectionflags	@""
	.align	4


	//----- nvinfo : EIATTR_CUDA_API_VERSION
	.align		4
        /*0000*/ 	.byte	0x04, 0x37
        /*0002*/ 	.short	(.L_31 - .L_30)
.L_30:
        /*0004*/ 	.word	0x00000082


	//----- nvinfo : EIATTR_KPARAM_INFO
	.align		4
.L_31:
        /*0008*/ 	.byte	0x04, 0x17
        /*000a*/ 	.short	(.L_33 - .L_32)
.L_32:
        /*000c*/ 	.word	0x00000000
        /*0010*/ 	.short	0x0003
        /*0012*/ 	.short	0x0014
        /*0014*/ 	.byte	0x00, 0xf0, 0x11, 0x00


	//----- nvinfo : EIATTR_KPARAM_INFO
	.align		4
.L_33:
        /*0018*/ 	.byte	0x04, 0x17
        /*001a*/ 	.short	(.L_35 - .L_34)
.L_34:
        /*001c*/ 	.word	0x00000000
        /*0020*/ 	.short	0x0002
        /*0022*/ 	.short	0x0010
        /*0024*/ 	.byte	0x00, 0xf0, 0x11, 0x00


	//----- nvinfo : EIATTR_KPARAM_INFO
	.align		4
.L_35:
        /*0028*/ 	.byte	0x04, 0x17
        /*002a*/ 	.short	(.L_37 - .L_36)
.L_36:
        /*002c*/ 	.word	0x00000000
        /*0030*/ 	.short	0x0001
        /*0032*/ 	.short	0x0008
        /*0034*/ 	.byte	0x00, 0xf5, 0x21, 0x00


	//----- nvinfo : EIATTR_KPARAM_INFO
	.align		4
.L_37:
        /*0038*/ 	.byte	0x04, 0x17
        /*003a*/ 	.short	(.L_39 - .L_38)
.L_38:
        /*003c*/ 	.word	0x00000000
        /*0040*/ 	.short	0x0000
        /*0042*/ 	.short	0x0000
        /*0044*/ 	.byte	0x00, 0xf5, 0x21, 0x00


	//----- nvinfo : EIATTR_SPARSE_MMA_MASK
	.align		4
.L_39:
        /*0048*/ 	.byte	0x03, 0x50
        /*004a*/ 	.short	0x0000


	//----- nvinfo : EIATTR_MAXREG_COUNT
	.align		4
        /*004c*/ 	.byte	0x03, 0x1b
        /*004e*/ 	.short	0x00ff


	//----- nvinfo : EIATTR_MERCURY_ISA_VERSION
	.align		4
        /*0050*/ 	.byte	0x03, 0x5f
        /*0052*/ 	.short	0x0101


	//----- nvinfo : EIATTR_VRC_CTA_INIT_COUNT
	.align		4
        /*0054*/ 	.byte	0x02, 0x4a
	.zero		1
	.zero		1


	//----- nvinfo : EIATTR_EXIT_INSTR_OFFSETS
	.align		4
        /*0058*/ 	.byte	0x04, 0x1c
        /*005a*/ 	.short	(.L_41 - .L_40)


	//   ....[0]....
.L_40:
        /*005c*/ 	.word	0x00000080


	//   ....[1]....
        /*0060*/ 	.word	0x00000240


	//   ....[2]....
        /*0064*/ 	.word	0x00000330


	//   ....[3]....
        /*0068*/ 	.word	0x00000380


	//----- nvinfo : EIATTR_CRS_STACK_SIZE
	.align		4
.L_41:
        /*006c*/ 	.byte	0x04, 0x1e
        /*006e*/ 	.short	(.L_43 - .L_42)
.L_42:
        /*0070*/ 	.word	0x00000000


	//----- nvinfo : EIATTR_CBANK_PARAM_SIZE
	.align		4
.L_43:
        /*0074*/ 	.byte	0x03, 0x19
        /*0076*/ 	.short	0x0018


	//----- nvinfo : EIATTR_PARAM_CBANK
	.align		4
        /*0078*/ 	.byte	0x04, 0x0a
        /*007a*/ 	.short	(.L_45 - .L_44)
	.align		4
.L_44:
        /*007c*/ 	.word	index@(.nv.constant0._Z19caseSensitiveKernelPiPcii)
        /*0080*/ 	.short	0x0380
        /*0082*/ 	.short	0x0018


	//----- nvinfo : EIATTR_SW_WAR
	.align		4
.L_45:
        /*0084*/ 	.byte	0x04, 0x36
        /*0086*/ 	.short	(.L_47 - .L_46)
.L_46:
        /*0088*/ 	.word	0x00000008
.L_47:


//--------------------- .nv.callgraph             --------------------------
	.section	.nv.callgraph,"",@"SHT_CUDA_CALLGRAPH"
	.align	4
	.sectionentsize	8
	.align		4
        /*0000*/ 	.word	0x00000000
	.align		4
        /*0004*/ 	.word	0xffffffff
	.align		4
        /*0008*/ 	.word	0x00000000
	.align		4
        /*000c*/ 	.word	0xfffffffe
	.align		4
        /*0010*/ 	.word	0x00000000
	.align		4
        /*0014*/ 	.word	0xfffffffd
	.align		4
        /*0018*/ 	.word	0x00000000
	.align		4
        /*001c*/ 	.word	0xfffffffc


//--------------------- .text._Z21caseInsensitiveKernelPiPcii --------------------------
	.section	.text._Z21caseInsensitiveKernelPiPcii,"ax",@progbits
	.align	128
        .global         _Z21caseInsensitiveKernelPiPcii
        .type           _Z21caseInsensitiveKernelPiPcii,@function
        .size           _Z21caseInsensitiveKernelPiPcii,(.L_x_12 - _Z21caseInsensitiveKernelPiPcii)
        .other          _Z21caseInsensitiveKernelPiPcii,@"STO_CUDA_ENTRY STV_DEFAULT"
_Z21caseInsensitiveKernelPiPcii:
.text._Z21caseInsensitiveKernelPiPcii:
[----:B------:R-:W-:Y:S01]  /*0000*/  LDC R1, c[0x0][0x37c] ;  /* 0x0000df00ff017b82 */ /* 0x000fe20000000800 */
[----:B------:R-:W0:Y:S07]  /*0010*/  S2R R3, SR_TID.X ;  /* 0x0000000000037919 */ /* 0x000e2e0000002100 */
[----:B------:R-:W0:Y:S01]  /*0020*/  S2UR UR5, SR_CTAID.X ;  /* 0x00000000000579c3 */ /* 0x000e220000002500 */
[----:B------:R-:W1:Y:S07]  /*0030*/  LDCU UR4, c[0x0][0x394] ;  /* 0x00007280ff0477ac */ /* 0x000e6e0008000800 */
[----:B------:R-:W0:Y:S01]  /*0040*/  LDC R0, c[0x0][0x360] ;  /* 0x0000d800ff007b82 */ /* 0x000e220000000800 */
[----:B-1----:R-:W-:Y:S01]  /*0050*/  UIADD3 UR4, UPT, UPT, UR4, -0x1, URZ ;  /* 0xffffffff04047890 */ /* 0x002fe2000fffe0ff */
[----:B0-----:R-:W-:-:S05]  /*0060*/  IMAD R0, R0, UR5, R3 ;  /* 0x0000000500007c24 */ /* 0x001fca000f8e0203 */
[----:B------:R-:W-:-:S13]  /*0070*/  ISETP.GE.U32.AND P0, PT, R0, UR4, PT ;  /* 0x0000000400007c0c */ /* 0x000fda000bf06070 */
[----:B------:R-:W-:Y:S05]  /*0080*/  @P0 EXIT ;  /* 0x000000000000094d */ /* 0x000fea0003800000 */
[----:B------:R-:W0:Y:S01]  /*0090*/  LDCU UR6, c[0x0][0x390] ;  /* 0x00007200ff0677ac */ /* 0x000e220008000800 */
[----:B------:R-:W1:Y:S01]  /*00a0*/  LDCU.64 UR8, c[0x0][0x388] ;  /* 0x00007100ff0877ac */ /* 0x000e620008000a00 */
[----:B------:R-:W2:Y:S01]  /*00b0*/  LDCU.64 UR4, c[0x0][0x358] ;  /* 0x00006b00ff0477ac */ /* 0x000ea20008000a00 */
[----:B0-----:R-:W-:Y:S02]  /*00c0*/  IMAD R5, R0, UR6, RZ ;  /* 0x0000000600057c24 */ /* 0x001fe4000f8e02ff */
[----:B-1----:R-:W-:Y:S02]  /*00d0*/  IMAD.U32 R3, RZ, RZ, UR8 ;  /* 0x00000008ff037e24 */ /* 0x002fe4000f8e00ff */
[----:B------:R-:W-:-:S03]  /*00e0*/  IMAD.U32 R2, RZ, RZ, UR9 ;  /* 0x00000009ff027e24 */ /* 0x000fc6000f8e00ff */
[----:B------:R-:W-:-:S04]  /*00f0*/  IADD3 R6, P0, PT, R5, R3, RZ ;  /* 0x0000000305067210 */ /* 0x000fc80007f1e0ff */
[----:B------:R-:W-:-:S05]  /*0100*/  LEA.HI.X.SX32 R7, R5, R2, 0x1, P0 ;  /* 0x0000000205077211 */ /* 0x000fca00000f0eff */
[----:B--2---:R-:W2:Y:S01]  /*0110*/  LDG.E.U8 R6, desc[UR4][R6.64] ;  /* 0x0000000406067981 */ /* 0x004ea2000c1e1100 */
[----:B------:R-:W-:Y:S01]  /*0120*/  VIADD R4, R5, UR6 ;  /* 0x0000000605047c36 */ /* 0x000fe20008000000 */
[----:B------:R-:W-:Y:S01]  /*0130*/  BSSY.RECONVERGENT B0, `(.L_x_0) ;  /* 0x0000032000007945 */ /* 0x000fe20003800200 */
[----:B------:R-:W-:Y:S01]  /*0140*/  IMAD.MOV.U32 R9, RZ, RZ, 0xa ;  /* 0x0000000aff097424 */ /* 0x000fe200078e00ff */
[----:B--2---:R-:W-:-:S13]  /*0150*/  ISETP.NE.AND P0, PT, R6, 0xa, PT ;  /* 0x0000000a0600780c */ /* 0x004fda0003f05270 */
[----:B------:R-:W-:Y:S05]  /*0160*/  @!P0 BRA `(.L_x_1) ;  /* 0x0000000000b88947 */ /* 0x000fea0003800000 */
[----:B------:R-:W-:Y:S01]  /*0170*/  PRMT R8, R6, 0x7610, R8 ;  /* 0x0000761006087816 */ /* 0x000fe20000000008 */
[----:B------:R-:W0:Y:S06]  /*0180*/  LDCU.64 UR6, c[0x0][0x388] ;  /* 0x00007100ff0677ac */ /* 0x000e2c0008000a00 */
.L_x_6:
[----:B0-----:R-:W-:Y:S02]  /*0190*/  IMAD.U32 R3, RZ, RZ, UR6 ;  /* 0x00000006ff037e24 */ /* 0x001fe4000f8e00ff */
[----:B------:R-:W-:-:S03]  /*01a0*/  IMAD.U32 R2, RZ, RZ, UR7 ;  /* 0x00000007ff027e24 */ /* 0x000fc6000f8e00ff */
[----:B------:R-:W-:-:S04]  /*01b0*/  IADD3 R6, P0, PT, R4, R3, RZ ;  /* 0x0000000304067210 */ /* 0x000fc80007f1e0ff */
[----:B------:R-:W-:-:S05]  /*01c0*/  LEA.HI.X.SX32 R7, R4, R2, 0x1, P0 ;  /* 0x0000000204077211 */ /* 0x000fca00000f0eff */
[----:B------:R-:W2:Y:S01]  /*01d0*/  LDG.E.U8 R10, desc[UR4][R6.64] ;  /* 0x00000004060a7981 */ /* 0x000ea2000c1e1100 */
[----:B------:R-:W-:Y:S02]  /*01e0*/  PRMT R9, R8, 0x7610, R9 ;  /* 0x0000761008097816 */ /* 0x000fe40000000009 */
[----:B--2---:R-:W-:-:S13]  /*01f0*/  ISETP.NE.AND P0, PT, R10, 0xa, PT ;  /* 0x0000000a0a00780c */ /* 0x004fda0003f05270 */
[----:B------:R-:W-:Y:S05]  /*0200*/  @!P0 BRA `(.L_x_1) ;  /* 0x0000000000908947 */ /* 0x000fea0003800000 */
[----:B------:R-:W-:Y:S01]  /*0210*/  VIADD R6, R8, 0xffffffbf ;  /* 0xffffffbf08067836 */ /* 0x000fe20000000000 */
[----:B------:R-:W-:Y:S04]  /*0220*/  BSSY.RECONVERGENT B1, `(.L_x_2) ;  /* 0x000001a000017945 */ /* 0x000fe80003800200 */
[----:B------:R-:W-:-:S04]  /*0230*/  LOP3.LUT R6, R6, 0xff, RZ, 0xc0, !PT ;  /* 0x000000ff06067812 */ /* 0x000fc800078ec0ff */
[----:B------:R-:W-:-:S13]  /*0240*/  ISETP.GT.U32.AND P0, PT, R6, 0x19, PT ;  /* 0x000000190600780c */ /* 0x000fda0003f04070 */
[----:B------:R-:W-:Y:S05]  /*0250*/  @P0 BRA `(.L_x_3) ;  /* 0x00000000001c0947 */ /* 0x000fea0003800000 */
[C---:B------:R-:W-:Y:S01]  /*0260*/  VIADD R6, R8.reuse, 0x20 ;  /* 0x0000002008067836 */ /* 0x040fe20000000000 */
[----:B------:R-:W-:-:S04]  /*0270*/  PRMT R7, R8, 0x9910, RZ ;  /* 0x0000991008077816 */ /* 0x000fc800000000ff */
[----:B------:R-:W-:-:S04]  /*0280*/  LOP3.LUT R6, R6, 0xff, RZ, 0xc0, !PT ;  /* 0x000000ff06067812 */ /* 0x000fc800078ec0ff */
[----:B------:R-:W-:-:S04]  /*0290*/  ISETP.NE.AND P0, PT, R6, R10, PT ;  /* 0x0000000a0600720c */ /* 0x000fc80003f05270 */
[----:B------:R-:W-:-:S13]  /*02a0*/  ISETP.EQ.OR P0, PT, R7, R10, !P0 ;  /* 0x0000000a0700720c */ /* 0x000fda0004702670 */
[----:B------:R-:W-:Y:S05]  /*02b0*/  @P0 BRA `(.L_x_4) ;  /* 0x0000000000400947 */ /* 0x000fea0003800000 */
[----:B------:R-:W-:Y:S05]  /*02c0*/  EXIT ;  /* 0x000000000000794d */ /* 0x000fea0003800000 */
.L_x_3:
[----:B------:R-:W-:-:S05]  /*02d0*/  VIADD R6, R8, 0xffffff9f ;  /* 0xffffff9f08067836 */ /* 0x000fca0000000000 */
[----:B------:R-:W-:-:S04]  /*02e0*/  LOP3.LUT R6, R6, 0xff, RZ, 0xc0, !PT ;  /* 0x000000ff06067812 */ /* 0x000fc800078ec0ff */
[----:B------:R-:W-:-:S13]  /*02f0*/  ISETP.GT.U32.AND P0, PT, R6, 0x19, PT ;  /* 0x000000190600780c */ /* 0x000fda0003f04070 */
[----:B------:R-:W-:Y:S05]  /*0300*/  @P0 BRA `(.L_x_5) ;  /* 0x0000000000200947 */ /* 0x000fea0003800000 */
[----:B------:R-:W-:Y:S02]  /*0310*/  LOP3.LUT R6, R8, 0xff, RZ, 0xc0, !PT ;  /* 0x000000ff08067812 */ /* 0x000fe400078ec0ff */
[----:B------:R-:W-:Y:S02]  /*0320*/  PRMT R7, R10, 0x8880, RZ ;  /* 0x000088800a077816 */ /* 0x000fe400000000ff */
[----:B------:R-:W-:Y:S01]  /*0330*/  PRMT R9, R8, 0x9910, RZ ;  /* 0x0000991008097816 */ /* 0x000fe200000000ff */
[----:B------:R-:W-:-:S05]  /*0340*/  VIADD R6, R6, 0xffffffe0 ;  /* 0xffffffe006067836 */ /* 0x000fca0000000000 */
[----:B------:R-:W-:-:S04]  /*0350*/  ISETP.NE.AND P0, PT, R6, R7, PT ;  /* 0x000000070600720c */ /* 0x000fc80003f05270 */
[----:B------:R-:W-:-:S13]  /*0360*/  ISETP.EQ.OR P0, PT, R9, R10, !P0 ;  /* 0x0000000a0900720c */ /* 0x000fda0004702670 */
[----:B------:R-:W-:Y:S05]  /*0370*/  @P0 BRA `(.L_x_4) ;  /* 0x0000000000100947 */ /* 0x000fea0003800000 */
[----:B------:R-:W-:Y:S05]  /*0380*/  EXIT ;  /* 0x000000000000794d */ /* 0x000fea0003800000 */
.L_x_5:
[----:B------:R-:W-:-:S04]  /*0390*/  PRMT R7, R8, 0x9910, RZ ;  /* 0x0000991008077816 */ /* 0x000fc800000000ff */
[----:B------:R-:W-:-:S13]  /*03a0*/  ISETP.NE.AND P0, PT, R7, R10, PT ;  /* 0x0000000a0700720c */ /* 0x000fda0003f05270 */
[----:B------:R-:W-:Y:S05]  /*03b0*/  @P0 EXIT ;  /* 0x000000000000094d */ /* 0x000fea0003800000 */
.L_x_4:
[----:B------:R-:W-:Y:S05]  /*03c0*/  BSYNC.RECONVERGENT B1 ;  /* 0x0000000000017941 */ /* 0x000fea0003800200 */
.L_x_2:
[----:B------:R-:W-:-:S04]  /*03d0*/  IADD3 R6, P0, PT, R5, R3, RZ ;  /* 0x0000000305067210 */ /* 0x000fc80007f1e0ff */
[----:B------:R-:W-:-:S05]  /*03e0*/  LEA.HI.X.SX32 R7, R5, R2, 0x1, P0 ;  /* 0x0000000205077211 */ /* 0x000fca00000f0eff */
[----:B------:R-:W2:Y:S01]  /*03f0*/  LDG.E.U8 R8, desc[UR4][R6.64+0x1] ;  /* 0x0000010406087981 */ /* 0x000ea2000c1e1100 */
[----:B------:R-:W-:Y:S02]  /*0400*/  VIADD R5, R5, 0x1 ;  /* 0x0000000105057836 */ /* 0x000fe40000000000 */
[----:B------:R-:W-:Y:S01]  /*0410*/  VIADD R4, R4, 0x1 ;  /* 0x0000000104047836 */ /* 0x000fe20000000000 */
[----:B--2---:R-:W-:-:S13]  /*0420*/  ISETP.NE.AND P0, PT, R8, 0xa, PT ;  /* 0x0000000a0800780c */ /* 0x004fda0003f05270 */
[----:B------:R-:W-:Y:S05]  /*0430*/  @P0 BRA `(.L_x_6) ;  /* 0xfffffffc00540947 */ /* 0x000fea000383ffff */
[----:B------:R-:W-:-:S07]  /*0440*/  IMAD.MOV.U32 R9, RZ, RZ, 0xa ;  /* 0x0000000aff097424 */ /* 0x000fce00078e00ff */
.L_x_1:
[----:B------:R-:W-:Y:S05]  /*0450*/  BSYNC.RECONVERGENT B0 ;  /* 0x0000000000007941 */ /* 0x000fea0003800200 */
.L_x_0:
[----:B------:R-:W-:-:S04]  /*0460*/  IADD3 R6, P0, PT, R4, R3, RZ ;  /* 0x0000000304067210 */ /* 0x000fc80007f1e0ff */
[----:B------:R-:W-:-:S05]  /*0470*/  LEA.HI.X.SX32 R7, R4, R2, 0x1, P0 ;  /* 0x0000000204077211 */ /* 0x000fca00000f0eff */
[----:B------:R-:W2:Y:S01]  /*0480*/  LDG.E.U8 R6, desc[UR4][R6.64] ;  /* 0x0000000406067981 */ /* 0x000ea2000c1e1100 */
[----:B------:R-:W-:-:S04]  /*0490*/  LOP3.LUT R9, R9, 0xff, RZ, 0xc0, !PT ;  /* 0x000000ff09097812 */ /* 0x000fc800078ec0ff */
[----:B--2---:R-:W-:-:S13]  /*04a0*/  ISETP.NE.AND P0, PT, R9, R6, PT ;  /* 0x000000060900720c */ /* 0x004fda0003f05270 */
[----:B------:R-:W-:Y:S05]  /*04b0*/  @P0 EXIT ;  /* 0x000000000000094d */ /* 0x000fea0003800000 */
[----:B------:R-:W0:Y:S01]  /*04c0*/  LDC.64 R2, c[0x0][0x380] ;  /* 0x0000e000ff027b82 */ /* 0x000e220000000a00 */
[----:B------:R-:W-:Y:S02]  /*04d0*/  IMAD.MOV.U32 R5, RZ, RZ, 0x1 ;  /* 0x00000001ff057424 */ /* 0x000fe400078e00ff */
[----:B0-----:R-:W-:-:S05]  /*04e0*/  IMAD.WIDE.U32 R2, R0, 0x4, R2 ;  /* 0x0000000400027825 */ /* 0x001fca00078e0002 */
[----:B------:R-:W-:Y:S01]  /*04f0*/  STG.E desc[UR4][R2.64+0x4], R5 ;  /* 0x0000040502007986 */ /* 0x000fe2000c101904 */
[----:B------:R-:W-:Y:S05]  /*0500*/  EXIT ;  /* 0x000000000000794d */ /* 0x000fea0003800000 */
.L_x_7:
[----:B------:R-:W-:-:S00]  /*0510*/  BRA `(.L_x_7) ;  /* 0xfffffffc00fc7947 */ /* 0x000fc0000383ffff */
[----:B------:R-:W-:-:S00]  /*0520*/  NOP ;  /* 0x0000000000007918 */ /* 0x000fc00000000000 */
        /* <DEDUP_REMOVED lines=13> */
.L_x_12:


//--------------------- .text._Z19caseSensitiveKernelPiPcii --------------------------
	.section	.text._Z19caseSensitiveKernelPiPcii,"ax",@progbits
	.align	128
        .global         _Z19caseSensitiveKernelPiPcii
        .type           _Z19caseSensitiveKernelPiPcii,@function
        .size           _Z19caseSensitiveKernelPiPcii,(.L_x_13 - _Z19caseSensitiveKernelPiPcii)
        .other          _Z19caseSensitiveKernelPiPcii,@"STO_CUDA_ENTRY STV_DEFAULT"
_Z19caseSensitiveKernelPiPcii:
.text._Z19caseSensitiveKernelPiPcii:
        /* <DEDUP_REMOVED lines=24> */
[----:B------:R-:W0:Y:S01]  /*0180*/  LDCU UR6, c[0x0][0x390] ;  /* 0x00007200ff0677ac */ /* 0x000e220008000800 */
[----:B------:R-:W1:Y:S05]  /*0190*/  LDCU.64 UR8, c[0x0][0x388] ;  /* 0x00007100ff0877ac */ /* 0x000e6a0008000a00 */
.L_x_10:
[----:B-1----:R-:W-:Y:S02]  /*01a0*/  IMAD.U32 R9, RZ, RZ, UR8 ;  /* 0x00000008ff097e24 */ /* 0x002fe4000f8e00ff */
[----:B------:R-:W-:-:S03]  /*01b0*/  IMAD.U32 R11, RZ, RZ, UR9 ;  /* 0x00000009ff0b7e24 */ /* 0x000fc6000f8e00ff */
[----:B------:R-:W-:-:S04]  /*01c0*/  IADD3 R2, P0, PT, R4, R9, RZ ;  /* 0x0000000904027210 */ /* 0x000fc80007f1e0ff */
[----:B------:R-:W-:-:S06]  /*01d0*/  LEA.HI.X.SX32 R3, R4, R11, 0x1, P0 ;  /* 0x0000000b04037211 */ /* 0x000fcc00000f0eff */
[----:B------:R-:W2:Y:S01]  /*01e0*/  LDG.E.U8 R3, desc[UR4][R2.64] ;  /* 0x0000000402037981 */ /* 0x000ea2000c1e1100 */
[----:B------:R-:W-:Y:S02]  /*01f0*/  PRMT R7, R6, 0x7610, R7 ;  /* 0x0000761006077816 */ /* 0x000fe40000000007 */
[----:B--2---:R-:W-:-:S13]  /*0200*/  ISETP.NE.AND P0, PT, R3, 0xa, PT ;  /* 0x0000000a0300780c */ /* 0x004fda0003f05270 */
[----:B------:R-:W-:Y:S05]  /*0210*/  @!P0 BRA `(.L_x_9) ;  /* 0x00000000002c8947 */ /* 0x000fea0003800000 */
[----:B------:R-:W-:-:S04]  /*0220*/  PRMT R2, R6, 0x9910, RZ ;  /* 0x0000991006027816 */ /* 0x000fc800000000ff */
[----:B------:R-:W-:-:S13]  /*0230*/  ISETP.NE.AND P0, PT, R2, R3, PT ;  /* 0x000000030200720c */ /* 0x000fda0003f05270 */
[----:B0-----:R-:W-:Y:S05]  /*0240*/  @P0 EXIT ;  /* 0x000000000000094d */ /* 0x001fea0003800000 */
[----:B------:R-:W-:-:S04]  /*0250*/  IADD3 R2, P0, PT, R0, R9, RZ ;  /* 0x0000000900027210 */ /* 0x000fc80007f1e0ff */
[----:B------:R-:W-:-:S05]  /*0260*/  LEA.HI.X.SX32 R3, R0, R11, 0x1, P0 ;  /* 0x0000000b00037211 */ /* 0x000fca00000f0eff */
[----:B------:R-:W2:Y:S01]  /*0270*/  LDG.E.U8 R6, desc[UR4][R2.64+0x1] ;  /* 0x0000010402067981 */ /* 0x000ea2000c1e1100 */
[----:B------:R-:W-:-:S04]  /*0280*/  VIADD R0, R0, 0x1 ;  /* 0x0000000100007836 */ /* 0x000fc80000000000 */
[----:B------:R-:W-:Y:S01]  /*0290*/  VIADD R4, R0, UR6 ;  /* 0x0000000600047c36 */ /* 0x000fe20008000000 */
[----:B--2---:R-:W-:-:S13]  /*02a0*/  ISETP.NE.AND P0, PT, R6, 0xa, PT ;  /* 0x0000000a0600780c */ /* 0x004fda0003f05270 */
[----:B------:R-:W-:Y:S05]  /*02b0*/  @P0 BRA `(.L_x_10) ;  /* 0xfffffffc00b80947 */ /* 0x000fea000383ffff */
[----:B------:R-:W-:-:S07]  /*02c0*/  IMAD.MOV.U32 R7, RZ, RZ, 0xa ;  /* 0x0000000aff077424 */ /* 0x000fce00078e00ff */
.L_x_9:
[----:B0-----:R-:W-:Y:S05]  /*02d0*/  BSYNC.RECONVERGENT B0 ;  /* 0x0000000000007941 */ /* 0x001fea0003800200 */
.L_x_8:
        /* <DEDUP_REMOVED lines=11> */
.L_x_11:
        /* <DEDUP_REMOVED lines=15> */
.L_x_13:


//--------------------- .nv.shared.reserved.0     --------------------------
	.section	.nv.shared.reserved.0,"aw",@nobits
	.weak		__nv_reservedSMEM_offset_0_alias
	.size		__nv_reservedSMEM_offset_0_alias, 0, 64
	.other		__nv_reservedSMEM_offset_0_alias,@"STO_CUDA_RESERVED_SHARED STV_DEFAULT"
__nv_reservedSMEM_offset_0_alias:
	.zero		0
	.zero		64


//--------------------- .nv.constant0._Z21caseInsensitiveKernelPiPcii --------------------------
	.section	.nv.constant0._Z21caseInsensitiveKernelPiPcii,"a",@progbits
	.sectionflags	@""
	.align	4
.nv.constant0._Z21caseInsensitiveKernelPiPcii:
	.zero		920


//--------------------- .nv.constant0._Z19caseSensitiveKernelPiPcii --------------------------
	.section	.nv.constant0._Z19caseSensitiveKernelPiPcii,"a",@progbits
	.sectionflags	@""
	.align	4
.nv.constant0._Z19caseSensitiveKernelPiPcii:
	.zero		920


//--------------------- SYMBOLS --------------------------

	.type		.nv.reservedSmem.offset0,@object
	.size		.nv.reservedSmem.offset0,0x4
